	.headerflags	@"EF_CUDA_TEXMODE_UNIFIED EF_CUDA_64BIT_ADDRESS EF_CUDA_ACCELERATORS EF_CUDA_SM90 EF_CUDA_VIRTUAL_SM(EF_CUDA_SM90)"
	.elftype	@"ET_EXEC"


//--------------------- .nv.info                  --------------------------
	.section	.nv.info,"",@"SHT_CUDA_INFO"
	.align	4


	//----- nvinfo : EIATTR_REGCOUNT
	.align		4
        /*0000*/ 	.byte	0x04, 0x2f
        /*0002*/ 	.short	(.L_1 - .L_0)
	.align		4
.L_0:
        /*0004*/ 	.word	index@(triton_poi_fused_convolution_35)
        /*0008*/ 	.word	0x00000020


	//----- nvinfo : EIATTR_MIN_STACK_SIZE
	.align		4
.L_1:
        /*000c*/ 	.byte	0x04, 0x12
        /*000e*/ 	.short	(.L_3 - .L_2)
	.align		4
.L_2:
        /*0010*/ 	.word	index@(triton_poi_fused_convolution_35)
        /*0014*/ 	.word	0x00000000


	//----- nvinfo : EIATTR_FRAME_SIZE
	.align		4
.L_3:
        /*0018*/ 	.byte	0x04, 0x11
        /*001a*/ 	.short	(.L_5 - .L_4)
	.align		4
.L_4:
        /*001c*/ 	.word	index@(triton_poi_fused_convolution_35)
        /*0020*/ 	.word	0x00000000


	//----- nvinfo : EIATTR_MIN_STACK_SIZE
	.align		4
.L_5:
        /*0024*/ 	.byte	0x04, 0x12
        /*0026*/ 	.short	(.L_7 - .L_6)
	.align		4
.L_6:
        /*0028*/ 	.word	index@(triton_poi_fused_convolution_35)
        /*002c*/ 	.word	0x00000000
.L_7:


//--------------------- .nv.info.triton_poi_fused_convolution_35 --------------------------
	.section	.nv.info.triton_poi_fused_convolution_35,"",@"SHT_CUDA_INFO"
	.sectionflags	@""
	.align	4


	//----- nvinfo : EIATTR_CUDA_API_VERSION
	.align		4
        /*0000*/ 	.byte	0x04, 0x37
        /*0002*/ 	.short	(.L_9 - .L_8)
.L_8:
        /*0004*/ 	.word	0x0000007c


	//----- nvinfo : EIATTR_KPARAM_INFO
	.align		4
.L_9:
        /*0008*/ 	.byte	0x04, 0x17
        /*000a*/ 	.short	(.L_11 - .L_10)
.L_10:
        /*000c*/ 	.word	0x00000000
        /*0010*/ 	.short	0x0004
        /*0012*/ 	.short	0x001c
        /*0014*/ 	.byte	0x00, 0xf0, 0x11, 0x00


	//----- nvinfo : EIATTR_KPARAM_INFO
	.align		4
.L_11:
        /*0018*/ 	.byte	0x04, 0x17
        /*001a*/ 	.short	(.L_13 - .L_12)
.L_12:
        /*001c*/ 	.word	0x00000000
        /*0020*/ 	.short	0x0003
        /*0022*/ 	.short	0x0018
        /*0024*/ 	.byte	0x00, 0xf0, 0x11, 0x00


	//----- nvinfo : EIATTR_KPARAM_INFO
	.align		4
.L_13:
        /*0028*/ 	.byte	0x04, 0x17
        /*002a*/ 	.short	(.L_15 - .L_14)
.L_14:
        /*002c*/ 	.word	0x00000000
        /*0030*/ 	.short	0x0002
        /*0032*/ 	.short	0x0010
        /*0034*/ 	.byte	0x00, 0xf4, 0x21, 0x00


	//----- nvinfo : EIATTR_KPARAM_INFO
	.align		4
.L_15:
        /*0038*/ 	.byte	0x04, 0x17
        /*003a*/ 	.short	(.L_17 - .L_16)
.L_16:
        /*003c*/ 	.word	0x00000000
        /*0040*/ 	.short	0x0001
        /*0042*/ 	.short	0x0008
        /*0044*/ 	.byte	0x00, 0xf4, 0x21, 0x00


	//----- nvinfo : EIATTR_KPARAM_INFO
	.align		4
.L_17:
        /*0048*/ 	.byte	0x04, 0x17
        /*004a*/ 	.short	(.L_19 - .L_18)
.L_18:
        /*004c*/ 	.word	0x00000000
        /*0050*/ 	.short	0x0000
        /*0052*/ 	.short	0x0000
        /*0054*/ 	.byte	0x00, 0xf4, 0x21, 0x00


	//----- nvinfo : EIATTR_SPARSE_MMA_MASK
	.align		4
.L_19:
        /*0058*/ 	.byte	0x03, 0x50
        /*005a*/ 	.short	0x0000


	//----- nvinfo : EIATTR_MAXREG_COUNT
	.align		4
        /*005c*/ 	.byte	0x03, 0x1b
        /*005e*/ 	.short	0x00ff


	//----- nvinfo : EIATTR_EXIT_INSTR_OFFSETS
	.align		4
        /*0060*/ 	.byte	0x04, 0x1c
        /*0062*/ 	.short	(.L_21 - .L_20)


	//   ....[0]....
.L_20:
        /*0064*/ 	.word	0x00000b30


	//   ....[1]....
        /*0068*/ 	.word	0x00000b50


	//----- nvinfo : EIATTR_REQNTID
	.align		4
.L_21:
        /*006c*/ 	.byte	0x04, 0x10
        /*006e*/ 	.short	(.L_23 - .L_22)
.L_22:
        /*0070*/ 	.word	0x00000100
        /*0074*/ 	.word	0x00000001
        /*0078*/ 	.word	0x00000001


	//----- nvinfo : EIATTR_CBANK_PARAM_SIZE
	.align		4
.L_23:
        /*007c*/ 	.byte	0x03, 0x19
        /*007e*/ 	.short	0x0020


	//----- nvinfo : EIATTR_PARAM_CBANK
	.align		4
        /*0080*/ 	.byte	0x04, 0x0a
        /*0082*/ 	.short	(.L_25 - .L_24)
	.align		4
.L_24:
        /*0084*/ 	.word	index@(.nv.constant0.triton_poi_fused_convolution_35)
        /*0088*/ 	.short	0x0210
        /*008a*/ 	.short	0x0020


	//----- nvinfo : EIATTR_SW_WAR
	.align		4
.L_25:
        /*008c*/ 	.byte	0x04, 0x36
        /*008e*/ 	.short	(.L_27 - .L_26)
.L_26:
        /*0090*/ 	.word	0x00000008
.L_27:


//--------------------- .nv.callgraph             --------------------------
	.section	.nv.callgraph,"",@"SHT_CUDA_CALLGRAPH"
	.align	4
	.sectionentsize	8
	.align		4
        /*0000*/ 	.word	0x00000000
	.align		4
        /*0004*/ 	.word	0xffffffff
	.align		4
        /*0008*/ 	.word	0x00000000
	.align		4
        /*000c*/ 	.word	0xfffffffe
	.align		4
        /*0010*/ 	.word	0x00000000
	.align		4
        /*0014*/ 	.word	0xfffffffd
	.align		4
        /*0018*/ 	.word	0x00000000
	.align		4
        /*001c*/ 	.word	0xfffffffc


//--------------------- .text.triton_poi_fused_convolution_35 --------------------------
	.section	.text.triton_poi_fused_convolution_35,"ax",@progbits
	.sectionflags	@"SHF_BARRIERS=1"
	.align	128
        .global         triton_poi_fused_convolution_35
        .type           triton_poi_fused_convolution_35,@function
        .size           triton_poi_fused_convolution_35,(.L_x_1 - triton_poi_fused_convolution_35)
        .other          triton_poi_fused_convolution_35,@"STO_CUDA_ENTRY STV_DEFAULT"
triton_poi_fused_convolution_35:
.text.triton_poi_fused_convolution_35:
[----:B------:R-:W0:Y:S02]  /*0000*/  LDC R1, c[0x0][0x28] ;  /* 0x00000a00ff017b82 */ /* 0x000e240000000800 */
[----:B------:R-:W1:Y:S01]  /*0010*/  S2R R3, SR_TID.X ;  /* 0x0000000000037919 */ /* 0x000e620000002100 */
[----:B------:R-:W2:Y:S01]  /*0020*/  LDC.64 R22, c[0x0][0x210] ;  /* 0x00008400ff167b82 */ /* 0x000ea20000000a00 */
[----:B------:R-:W-:Y:S01]  /*0030*/  ULDC.64 UR6, c[0x0][0x208] ;  /* 0x0000820000067ab9 */ /* 0x000fe20000000a00 */
[----:B------:R-:W3:Y:S01]  /*0040*/  S2R R0, SR_CTAID.Y ;  /* 0x0000000000007919 */ /* 0x000ee20000002600 */
[----:B------:R-:W4:Y:S05]  /*0050*/  S2R R2, SR_CTAID.X ;  /* 0x0000000000027919 */ /* 0x000f2a0000002500 */
[----:B------:R-:W5:Y:S01]  /*0060*/  S2UR UR5, SR_CgaCtaId ;  /* 0x00000000000579c3 */ /* 0x000f620000008800 */
[----:B-1----:R-:W-:Y:S01]  /*0070*/  IMAD.SHL.U32 R21, R3, 0x4, RZ ;  /* 0x0000000403157824 */ /* 0x002fe200078e00ff */
[----:B------:R-:W-:-:S02]  /*0080*/  SHF.R.U32.HI R13, RZ, 0x6, R3 ;  /* 0x00000006ff0d7819 */ /* 0x000fc40000011603 */
[--C-:B---3--:R-:W-:Y:S02]  /*0090*/  SHF.R.S32.HI R10, RZ, 0x17, R0.reuse ;  /* 0x00000017ff0a7819 */ /* 0x108fe40000011400 */
[----:B------:R-:W-:Y:S02]  /*00a0*/  LOP3.LUT R5, R21, 0xfc, RZ, 0xc0, !PT ;  /* 0x000000fc15057812 */ /* 0x000fe400078ec0ff */
[----:B------:R-:W-:Y:S01]  /*00b0*/  SGXT R10, R10, 0x1 ;  /* 0x000000010a0a781a */ /* 0x000fe20000000200 */
[----:B----4-:R-:W-:Y:S01]  /*00c0*/  IMAD.SHL.U32 R2, R2, 0x10, RZ ;  /* 0x0000001002027824 */ /* 0x010fe200078e00ff */
[----:B------:R-:W-:Y:S02]  /*00d0*/  PRMT R5, R5, 0x6540, R0 ;  /* 0x0000654005057816 */ /* 0x000fe40000000000 */
[----:B------:R-:W-:Y:S02]  /*00e0*/  SGXT.U32 R13, R13, 0x2 ;  /* 0x000000020d0d781a */ /* 0x000fe40000000000 */
[----:B------:R-:W-:-:S04]  /*00f0*/  LEA.HI R4, R10, R5, RZ, 0x8 ;  /* 0x000000050a047211 */ /* 0x000fc800078f40ff */
[C---:B------:R-:W-:Y:S01]  /*0100*/  LOP3.LUT R6, R4.reuse, 0xffffff00, RZ, 0xc0, !PT ;  /* 0xffffff0004067812 */ /* 0x040fe200078ec0ff */
[----:B------:R-:W-:Y:S01]  /*0110*/  IMAD.SHL.U32 R7, R4, 0x100, RZ ;  /* 0x0000010004077824 */ /* 0x000fe200078e00ff */
[----:B------:R-:W-:-:S04]  /*0120*/  LOP3.LUT R4, R2, R13, RZ, 0xfc, !PT ;  /* 0x0000000d02047212 */ /* 0x000fc800078efcff */
[----:B------:R-:W-:Y:S02]  /*0130*/  LOP3.LUT R7, R7, 0xffff0000, RZ, 0xc0, !PT ;  /* 0xffff000007077812 */ /* 0x000fe400078ec0ff */
[----:B------:R-:W-:Y:S02]  /*0140*/  ISETP.GE.AND P0, PT, R4, 0x100, PT ;  /* 0x000001000400780c */ /* 0x000fe40003f06270 */
[----:B------:R-:W-:Y:S02]  /*0150*/  IADD3 R12, R7, R5, -R6 ;  /* 0x00000005070c7210 */ /* 0x000fe40007ffe806 */
[----:B------:R-:W-:-:S03]  /*0160*/  CS2R R6, SRZ ;  /* 0x0000000000067805 */ /* 0x000fc6000001ff00 */
[----:B------:R-:W-:Y:S01]  /*0170*/  IMAD R9, R4, 0x100, R12 ;  /* 0x0000010004097824 */ /* 0x000fe200078e020c */
[----:B------:R-:W-:-:S03]  /*0180*/  CS2R R4, SRZ ;  /* 0x0000000000047805 */ /* 0x000fc6000001ff00 */
[----:B--2---:R-:W-:Y:S01]  /*0190*/  IMAD.WIDE R8, R9, 0x4, R22 ;  /* 0x0000000409087825 */ /* 0x004fe200078e0216 */
[----:B------:R-:W-:Y:S02]  /*01a0*/  LOP3.LUT R17, R2, 0x4, R13, 0xfe, !PT ;  /* 0x0000000402117812 */ /* 0x000fe400078efe0d */
[----:B------:R-:W-:Y:S02]  /*01b0*/  LOP3.LUT R25, R2, 0x8, R13, 0xfe, !PT ;  /* 0x0000000802197812 */ /* 0x000fe400078efe0d */
[----:B------:R1:W2:Y:S01]  /*01c0*/  @!P0 LDG.E.EL.128 R4, desc[UR6][R8.64] ;  /* 0x0000000608048981 */ /* 0x0002a2000c2e1d00 */
[----:B------:R-:W-:Y:S01]  /*01d0*/  LOP3.LUT R15, R2, 0xc, R13, 0xfe, !PT ;  /* 0x0000000c020f7812 */ /* 0x000fe200078efe0d */
[----:B------:R-:W-:Y:S01]  /*01e0*/  UMOV UR4, 0x400 ;  /* 0x0000040000047882 */ /* 0x000fe20000000000 */
[C---:B------:R-:W-:Y:S01]  /*01f0*/  ISETP.GE.AND P0, PT, R17.reuse, 0x100, PT ;  /* 0x000001001100780c */ /* 0x040fe20003f06270 */
[--C-:B------:R-:W-:Y:S01]  /*0200*/  IMAD R17, R17, 0x100, R12.reuse ;  /* 0x0000010011117824 */ /* 0x100fe200078e020c */
[C---:B------:R-:W-:Y:S01]  /*0210*/  ISETP.GE.AND P1, PT, R25.reuse, 0x100, PT ;  /* 0x000001001900780c */ /* 0x040fe20003f26270 */
[--C-:B------:R-:W-:Y:S01]  /*0220*/  IMAD R25, R25, 0x100, R12.reuse ;  /* 0x0000010019197824 */ /* 0x100fe200078e020c */
[C---:B------:R-:W-:Y:S01]  /*0230*/  ISETP.GE.AND P2, PT, R15.reuse, 0x100, PT ;  /* 0x000001000f00780c */ /* 0x040fe20003f46270 */
[----:B------:R-:W-:Y:S01]  /*0240*/  IMAD R15, R15, 0x100, R12 ;  /* 0x000001000f0f7824 */ /* 0x000fe200078e020c */
[C---:B------:R-:W-:Y:S01]  /*0250*/  PRMT R28, R3.reuse, 0x6540, R0 ;  /* 0x00006540031c7816 */ /* 0x040fe20000000000 */
[----:B-1----:R-:W-:Y:S01]  /*0260*/  IMAD.SHL.U32 R9, R3, 0x40, RZ ;  /* 0x0000004003097824 */ /* 0x002fe200078e00ff */
[----:B-----5:R-:W-:Y:S01]  /*0270*/  UPRMT UR4, UR5, 0x654, UR4 ;  /* 0x0000065405047896 */ /* 0x020fe20008000004 */
[----:B------:R-:W-:Y:S01]  /*0280*/  IMAD.WIDE R24, R25, 0x4, R22 ;  /* 0x0000000419187825 */ /* 0x000fe200078e0216 */
[----:B------:R-:W-:-:S02]  /*0290*/  LEA.HI R10, R10, R28, RZ, 0x8 ;  /* 0x0000001c0a0a7211 */ /* 0x000fc400078f40ff */
[----:B------:R-:W-:Y:S02]  /*02a0*/  LOP3.LUT R12, R9, 0xfc0, RZ, 0xc0, !PT ;  /* 0x00000fc0090c7812 */ /* 0x000fe400078ec0ff */
[----:B------:R-:W-:Y:S02]  /*02b0*/  CS2R R8, SRZ ;  /* 0x0000000000087805 */ /* 0x000fe4000001ff00 */
[----:B------:R-:W-:Y:S02]  /*02c0*/  LOP3.LUT R11, R10, 0xffffff00, RZ, 0xc0, !PT ;  /* 0xffffff000a0b7812 */ /* 0x000fe400078ec0ff */
[C---:B------:R-:W-:Y:S02]  /*02d0*/  LOP3.LUT R16, R12.reuse, 0x10, RZ, 0xfc, !PT ;  /* 0x000000100c107812 */ /* 0x040fe400078efcff */
[----:B------:R-:W-:Y:S01]  /*02e0*/  LOP3.LUT R13, R12, R13, RZ, 0xfc, !PT ;  /* 0x0000000d0c0d7212 */ /* 0x000fe200078efcff */
[----:B------:R-:W-:Y:S01]  /*02f0*/  IMAD.IADD R28, R28, 0x1, -R11 ;  /* 0x000000011c1c7824 */ /* 0x000fe200078e0a0b */
[----:B------:R-:W-:-:S02]  /*0300*/  LEA.HI R14, R12, UR4, RZ, 0x1e ;  /* 0x000000040c0e7c11 */ /* 0x000fc4000f8ff0ff */
[----:B------:R-:W-:Y:S02]  /*0310*/  CS2R R10, SRZ ;  /* 0x00000000000a7805 */ /* 0x000fe4000001ff00 */
[C---:B------:R-:W-:Y:S02]  /*0320*/  LOP3.LUT R18, R12.reuse, 0x20, RZ, 0xfc, !PT ;  /* 0x000000200c127812 */ /* 0x040fe400078efcff */
[----:B------:R-:W-:Y:S01]  /*0330*/  LOP3.LUT R12, R12, 0x30, RZ, 0xfc, !PT ;  /* 0x000000300c0c7812 */ /* 0x000fe200078efcff */
[C---:B------:R-:W-:Y:S01]  /*0340*/  IMAD R29, R13.reuse, 0x4, R14 ;  /* 0x000000040d1d7824 */ /* 0x040fe200078e020e */
[----:B------:R-:W-:Y:S02]  /*0350*/  LEA.HI R16, R16, UR4, RZ, 0x1e ;  /* 0x0000000410107c11 */ /* 0x000fe4000f8ff0ff */
[----:B------:R-:W-:Y:S02]  /*0360*/  LEA.HI R18, R18, UR4, RZ, 0x1e ;  /* 0x0000000412127c11 */ /* 0x000fe4000f8ff0ff */
[----:B------:R-:W-:Y:S01]  /*0370*/  LEA.HI R12, R12, UR4, RZ, 0x1e ;  /* 0x000000040c0c7c11 */ /* 0x000fe2000f8ff0ff */
[----:B------:R-:W-:-:S02]  /*0380*/  IMAD R26, R13, 0x4, R16 ;  /* 0x000000040d1a7824 */ /* 0x000fc400078e0210 */
[----:B------:R-:W-:-:S04]  /*0390*/  IMAD.WIDE R16, R17, 0x4, R22 ;  /* 0x0000000411107825 */ /* 0x000fc800078e0216 */
[C---:B------:R-:W-:Y:S01]  /*03a0*/  IMAD R27, R13.reuse, 0x4, R18 ;  /* 0x000000040d1b7824 */ /* 0x040fe200078e0212 */
[----:B------:R1:W3:Y:S01]  /*03b0*/  @!P0 LDG.E.EL.128 R8, desc[UR6][R16.64] ;  /* 0x0000000610088981 */ /* 0x0002e2000c2e1d00 */
[----:B------:R-:W-:Y:S01]  /*03c0*/  IMAD R20, R13, 0x4, R12 ;  /* 0x000000040d147824 */ /* 0x000fe200078e020c */
[----:B------:R-:W-:Y:S01]  /*03d0*/  CS2R R12, SRZ ;  /* 0x00000000000c7805 */ /* 0x000fe2000001ff00 */
[----:B------:R-:W-:Y:S01]  /*03e0*/  IMAD.WIDE R22, R15, 0x4, R22 ;  /* 0x000000040f167825 */ /* 0x000fe200078e0216 */
[----:B------:R-:W-:Y:S02]  /*03f0*/  CS2R R14, SRZ ;  /* 0x00000000000e7805 */ /* 0x000fe4000001ff00 */
[----:B------:R-:W-:Y:S02]  /*0400*/  CS2R R18, SRZ ;  /* 0x0000000000127805 */ /* 0x000fe4000001ff00 */
[----:B-1----:R-:W-:Y:S02]  /*0410*/  CS2R R16, SRZ ;  /* 0x0000000000107805 */ /* 0x002fe4000001ff00 */
[----:B------:R1:W4:Y:S04]  /*0420*/  @!P1 LDG.E.EL.128 R12, desc[UR6][R24.64] ;  /* 0x00000006180c9981 */ /* 0x000328000c2e1d00 */
[----:B------:R-:W5:Y:S01]  /*0430*/  @!P2 LDG.E.EL.128 R16, desc[UR6][R22.64] ;  /* 0x000000061610a981 */ /* 0x000f62000c2e1d00 */
[----:B-1----:R-:W1:Y:S02]  /*0440*/  LDC.64 R24, c[0x0][0x218] ;  /* 0x00008600ff187b82 */ /* 0x002e640000000a00 */
[----:B-1----:R-:W-:Y:S01]  /*0450*/  IMAD.WIDE R24, R28, 0x4, R24 ;  /* 0x000000041c187825 */ /* 0x002fe200078e0218 */
[----:B--2---:R-:W-:Y:S04]  /*0460*/  STS [R29], R4 ;  /* 0x000000041d007388 */ /* 0x004fe80000000800 */
[----:B------:R-:W-:Y:S04]  /*0470*/  STS [R26+0x40], R5 ;  /* 0x000040051a007388 */ /* 0x000fe80000000800 */
[----:B------:R-:W-:Y:S04]  /*0480*/  STS [R27+0x80], R6 ;  /* 0x000080061b007388 */ /* 0x000fe80000000800 */
[----:B------:R-:W-:Y:S04]  /*0490*/  STS [R20+0xc0], R7 ;  /* 0x0000c00714007388 */ /* 0x000fe80000000800 */
[----:B---3--:R1:W-:Y:S04]  /*04a0*/  STS [R29+0x10], R8 ;  /* 0x000010081d007388 */ /* 0x0083e80000000800 */
[----:B------:R-:W-:Y:S04]  /*04b0*/  STS [R26+0x50], R9 ;  /* 0x000050091a007388 */ /* 0x000fe80000000800 */
[----:B------:R2:W-:Y:S04]  /*04c0*/  STS [R27+0x90], R10 ;  /* 0x0000900a1b007388 */ /* 0x0005e80000000800 */
[----:B------:R3:W-:Y:S04]  /*04d0*/  STS [R20+0xd0], R11 ;  /* 0x0000d00b14007388 */ /* 0x0007e80000000800 */
[----:B----4-:R-:W-:Y:S04]  /*04e0*/  STS [R29+0x20], R12 ;  /* 0x0000200c1d007388 */ /* 0x010fe80000000800 */
[----:B------:R-:W-:Y:S04]  /*04f0*/  STS [R26+0x60], R13 ;  /* 0x0000600d1a007388 */ /* 0x000fe80000000800 */
[----:B------:R-:W-:Y:S04]  /*0500*/  STS [R27+0xa0], R14 ;  /* 0x0000a00e1b007388 */ /* 0x000fe80000000800 */
[----:B------:R-:W-:Y:S04]  /*0510*/  STS [R20+0xe0], R15 ;  /* 0x0000e00f14007388 */ /* 0x000fe80000000800 */
[----:B-----5:R4:W-:Y:S04]  /*0520*/  STS [R29+0x30], R16 ;  /* 0x000030101d007388 */ /* 0x0209e80000000800 */
[----:B------:R5:W-:Y:S04]  /*0530*/  STS [R26+0x70], R17 ;  /* 0x000070111a007388 */ /* 0x000be80000000800 */
[----:B------:R-:W-:Y:S04]  /*0540*/  STS [R27+0xb0], R18 ;  /* 0x0000b0121b007388 */ /* 0x000fe80000000800 */
[----:B------:R-:W-:Y:S01]  /*0550*/  STS [R20+0xf0], R19 ;  /* 0x0000f01314007388 */ /* 0x000fe20000000800 */
[----:B------:R-:W-:Y:S06]  /*0560*/  BAR.SYNC.DEFER_BLOCKING 0x0 ;  /* 0x0000000000007b1d */ /* 0x000fec0000010000 */
[----:B-1----:R1:W5:Y:S01]  /*0570*/  LDG.E.EL R8, desc[UR6][R24.64] ;  /* 0x0000000618087981 */ /* 0x002362000c2e1900 */
[----:B--2---:R-:W2:Y:S01]  /*0580*/  S2R R10, SR_TID.X ;  /* 0x00000000000a7919 */ /* 0x004ea20000002100 */
[----:B------:R-:W-:-:S04]  /*0590*/  LOP3.LUT R4, R21, 0x3fc, RZ, 0xc0, !PT ;  /* 0x000003fc15047812 */ /* 0x000fc800078ec0ff */
[C---:B------:R-:W-:Y:S02]  /*05a0*/  LOP3.LUT R5, R4.reuse, 0x400, RZ, 0xfc, !PT ;  /* 0x0000040004057812 */ /* 0x040fe400078efcff */
[C---:B------:R-:W-:Y:S02]  /*05b0*/  LOP3.LUT R6, R4.reuse, 0x800, RZ, 0xfc, !PT ;  /* 0x0000080004067812 */ /* 0x040fe400078efcff */
[----:B------:R-:W-:Y:S02]  /*05c0*/  LOP3.LUT R7, R4, 0xc00, RZ, 0xfc, !PT ;  /* 0x00000c0004077812 */ /* 0x000fe400078efcff */
[----:B------:R-:W-:Y:S02]  /*05d0*/  SHF.R.U32.HI R5, RZ, 0x2, R5 ;  /* 0x00000002ff057819 */ /* 0x000fe40000011605 */
[----:B------:R-:W-:Y:S02]  /*05e0*/  SHF.R.U32.HI R6, RZ, 0x2, R6 ;  /* 0x00000002ff067819 */ /* 0x000fe40000011606 */
[----:B------:R-:W-:-:S02]  /*05f0*/  SHF.R.U32.HI R7, RZ, 0x2, R7 ;  /* 0x00000002ff077819 */ /* 0x000fc40000011607 */
[----:B---3--:R-:W-:Y:S02]  /*0600*/  SHF.R.U32.HI R11, RZ, 0x2, R3 ;  /* 0x00000002ff0b7819 */ /* 0x008fe40000011603 */
[----:B------:R-:W-:Y:S02]  /*0610*/  LOP3.LUT R3, R3, 0xfc, RZ, 0xc0, !PT ;  /* 0x000000fc03037812 */ /* 0x000fe400078ec0ff */
[----:B------:R-:W-:Y:S02]  /*0620*/  LOP3.LUT R5, R5, 0x1fc, RZ, 0xc0, !PT ;  /* 0x000001fc05057812 */ /* 0x000fe400078ec0ff */
[----:B------:R-:W-:Y:S02]  /*0630*/  LOP3.LUT R6, R6, 0x2fc, RZ, 0xc0, !PT ;  /* 0x000002fc06067812 */ /* 0x000fe400078ec0ff */
[----:B------:R-:W-:Y:S01]  /*0640*/  LOP3.LUT R9, R7, 0x3fc, RZ, 0xc0, !PT ;  /* 0x000003fc07097812 */ /* 0x000fe200078ec0ff */
[----:B------:R-:W-:Y:S02]  /*0650*/  VIADD R3, R3, UR4 ;  /* 0x0000000403037c36 */ /* 0x000fe40008000000 */
[----:B------:R-:W-:-:S02]  /*0660*/  VIADD R5, R5, UR4 ;  /* 0x0000000405057c36 */ /* 0x000fc40008000000 */
[----:B------:R-:W-:Y:S02]  /*0670*/  VIADD R7, R6, UR4 ;  /* 0x0000000406077c36 */ /* 0x000fe40008000000 */
[----:B------:R-:W-:Y:S02]  /*0680*/  VIADD R9, R9, UR4 ;  /* 0x0000000409097c36 */ /* 0x000fe40008000000 */
[C---:B----4-:R-:W-:Y:S02]  /*0690*/  IMAD R16, R4.reuse, 0x4, R3 ;  /* 0x0000000404107824 */ /* 0x050fe400078e0203 */
[C---:B-----5:R-:W-:Y:S02]  /*06a0*/  IMAD R17, R4.reuse, 0x4, R5 ;  /* 0x0000000404117824 */ /* 0x060fe400078e0205 */
[C---:B------:R-:W-:Y:S02]  /*06b0*/  IMAD R22, R4.reuse, 0x4, R7 ;  /* 0x0000000404167824 */ /* 0x040fe400078e0207 */
[----:B-1----:R-:W-:Y:S01]  /*06c0*/  IMAD R24, R4, 0x4, R9 ;  /* 0x0000000404187824 */ /* 0x002fe200078e0209 */
[----:B------:R-:W-:Y:S01]  /*06d0*/  LOP3.LUT R2, R2, 0xc, R21, 0xf8, !PT ;  /* 0x0000000c02027812 */ /* 0x000fe200078ef815 */
[----:B------:R-:W-:Y:S01]  /*06e0*/  LDS R12, [R16] ;  /* 0x00000000100c7984 */ /* 0x000fe20000000800 */
[----:B--2---:R-:W-:-:S02]  /*06f0*/  LOP3.LUT R26, R10, 0xff, RZ, 0xc0, !PT ;  /* 0x000000ff0a1a7812 */ /* 0x004fc400078ec0ff */
[----:B------:R-:W-:Y:S01]  /*0700*/  SHF.R.U32.HI R23, RZ, 0x2, R10 ;  /* 0x00000002ff177819 */ /* 0x000fe2000001160a */
[----:B------:R-:W-:Y:S01]  /*0710*/  LDS R13, [R16+0x4] ;  /* 0x00000400100d7984 */ /* 0x000fe20000000800 */
[----:B------:R-:W-:-:S03]  /*0720*/  SGXT.U32 R3, R11, 0x6 ;  /* 0x000000060b03781a */ /* 0x000fc60000000000 */
[----:B------:R-:W-:Y:S04]  /*0730*/  LDS R14, [R16+0x8] ;  /* 0x00000800100e7984 */ /* 0x000fe80000000800 */
[----:B------:R-:W-:Y:S04]  /*0740*/  LDS R15, [R16+0xc] ;  /* 0x00000c00100f7984 */ /* 0x000fe80000000800 */
[----:B------:R-:W-:Y:S04]  /*0750*/  LDS R4, [R17+0x1000] ;  /* 0x0010000011047984 */ /* 0x000fe80000000800 */
[----:B------:R-:W-:Y:S04]  /*0760*/  LDS R5, [R17+0x1004] ;  /* 0x0010040011057984 */ /* 0x000fe80000000800 */
[----:B------:R-:W-:Y:S04]  /*0770*/  LDS R6, [R17+0x1008] ;  /* 0x0010080011067984 */ /* 0x000fe80000000800 */
[----:B------:R1:W-:Y:S04]  /*0780*/  LDS R7, [R17+0x100c] ;  /* 0x00100c0011077984 */ /* 0x0003e80000000800 */
[----:B------:R-:W-:Y:S04]  /*0790*/  LDS R29, [R22+0x2000] ;  /* 0x00200000161d7984 */ /* 0x000fe80000000800 */
[----:B------:R-:W-:Y:S04]  /*07a0*/  LDS R9, [R22+0x2004] ;  /* 0x0020040016097984 */ /* 0x000fe80000000800 */
[----:B------:R-:W-:Y:S04]  /*07b0*/  LDS R10, [R22+0x2008] ;  /* 0x00200800160a7984 */ /* 0x000fe80000000800 */
[----:B------:R2:W-:Y:S04]  /*07c0*/  LDS R11, [R22+0x200c] ;  /* 0x00200c00160b7984 */ /* 0x0005e80000000800 */
[----:B------:R-:W-:Y:S04]  /*07d0*/  LDS R18, [R24+0x3000] ;  /* 0x0030000018127984 */ /* 0x000fe80000000800 */
[----:B------:R-:W-:Y:S04]  /*07e0*/  LDS R19, [R24+0x3004] ;  /* 0x0030040018137984 */ /* 0x000fe80000000800 */
[----:B------:R-:W-:Y:S04]  /*07f0*/  LDS R20, [R24+0x3008] ;  /* 0x0030080018147984 */ /* 0x000fe80000000800 */
[----:B------:R3:W-:Y:S01]  /*0800*/  LDS R21, [R24+0x300c] ;  /* 0x00300c0018157984 */ /* 0x0007e20000000800 */
[----:B------:R-:W-:Y:S01]  /*0810*/  LEA R26, R26, UR4, 0x3 ;  /* 0x000000041a1a7c11 */ /* 0x000fe2000f8e18ff */
[----:B------:R-:W-:Y:S01]  /*0820*/  BAR.SYNC.DEFER_BLOCKING 0x0 ;  /* 0x0000000000007b1d */ /* 0x000fe20000010000 */
[----:B-1----:R-:W-:Y:S01]  /*0830*/  SGXT.U32 R17, R23, 0x6 ;  /* 0x000000061711781a */ /* 0x002fe20000000000 */
[----:B------:R-:W-:Y:S01]  /*0840*/  IMAD.SHL.U32 R16, R0, 0x100, RZ ;  /* 0x0000010000107824 */ /* 0x000fe200078e00ff */
[----:B------:R-:W-:-:S02]  /*0850*/  PRMT R23, R3, 0x6540, R0 ;  /* 0x0000654003177816 */ /* 0x000fc40000000000 */
[----:B--2---:R-:W-:Y:S02]  /*0860*/  LEA R22, R17, UR4, 0x3 ;  /* 0x0000000411167c11 */ /* 0x004fe4000f8e18ff */
[----:B------:R-:W-:Y:S02]  /*0870*/  LOP3.LUT R17, R16, 0x40, R3, 0xfe, !PT ;  /* 0x0000004010117812 */ /* 0x000fe400078efe03 */
[----:B------:R-:W-:Y:S02]  /*0880*/  LOP3.LUT R25, R16, 0x80, R3, 0xfe, !PT ;  /* 0x0000008010197812 */ /* 0x000fe400078efe03 */
[----:B------:R-:W-:Y:S01]  /*0890*/  LOP3.LUT R27, R16, 0xc0, R3, 0xfe, !PT ;  /* 0x000000c0101b7812 */ /* 0x000fe200078efe03 */
[--C-:B------:R-:W-:Y:S01]  /*08a0*/  IMAD R23, R23, 0x100, R2.reuse ;  /* 0x0000010017177824 */ /* 0x100fe200078e0202 */
[----:B------:R-:W-:Y:S01]  /*08b0*/  ISETP.GE.AND P0, PT, R2, 0x100, PT ;  /* 0x000001000200780c */ /* 0x000fe20003f06270 */
[--C-:B------:R-:W-:Y:S01]  /*08c0*/  IMAD R17, R17, 0x100, R2.reuse ;  /* 0x0000010011117824 */ /* 0x100fe200078e0202 */
[----:B------:R-:W-:Y:S01]  /*08d0*/  LOP3.LUT R0, R3, 0x40, RZ, 0xfc, !PT ;  /* 0x0000004003007812 */ /* 0x000fe200078efcff */
[----:B------:R-:W-:-:S02]  /*08e0*/  IMAD R25, R25, 0x100, R2 ;  /* 0x0000010019197824 */ /* 0x000fc400078e0202 */
[----:B------:R-:W-:Y:S01]  /*08f0*/  IMAD R27, R27, 0x100, R2 ;  /* 0x000001001b1b7824 */ /* 0x000fe200078e0202 */
[----:B------:R-:W-:-:S04]  /*0900*/  LOP3.LUT R2, R3, 0x80, RZ, 0xfc, !PT ;  /* 0x0000008003027812 */ /* 0x000fc800078efcff */
[----:B---3--:R-:W-:Y:S02]  /*0910*/  LEA R24, R2, UR4, 0x3 ;  /* 0x0000000402187c11 */ /* 0x008fe4000f8e18ff */
[----:B------:R-:W-:Y:S01]  /*0920*/  LOP3.LUT R3, R3, 0xc0, RZ, 0xfc, !PT ;  /* 0x000000c003037812 */ /* 0x000fe200078efcff */
[----:B------:R1:W-:Y:S01]  /*0930*/  STS [R26], R8 ;  /* 0x000000081a007388 */ /* 0x0003e20000000800 */
[----:B------:R-:W-:Y:S01]  /*0940*/  BAR.SYNC.DEFER_BLOCKING 0x0 ;  /* 0x0000000000007b1d */ /* 0x000fe20000010000 */
[----:B-1----:R-:W-:Y:S02]  /*0950*/  LEA R8, R0, UR4, 0x3 ;  /* 0x0000000400087c11 */ /* 0x002fe4000f8e18ff */
[----:B------:R-:W-:-:S05]  /*0960*/  LEA R0, R3, UR4, 0x3 ;  /* 0x0000000403007c11 */ /* 0x000fca000f8e18ff */
[----:B------:R-:W1:Y:S01]  /*0970*/  LDC.64 R2, c[0x0][0x220] ;  /* 0x00008800ff027b82 */ /* 0x000e620000000a00 */
[----:B------:R1:W2:Y:S04]  /*0980*/  LDS R16, [R22] ;  /* 0x0000000016107984 */ /* 0x0002a80000000800 */
[----:B------:R-:W3:Y:S04]  /*0990*/  LDS R8, [R8] ;  /* 0x0000000008087984 */ /* 0x000ee80000000800 */
[----:B------:R-:W4:Y:S04]  /*09a0*/  LDS R24, [R24] ;  /* 0x0000000018187984 */ /* 0x000f280000000800 */
[----:B------:R-:W5:Y:S01]  /*09b0*/  LDS R0, [R0] ;  /* 0x0000000000007984 */ /* 0x000f620000000800 */
[----:B-1----:R-:W-:-:S04]  /*09c0*/  IMAD.WIDE R22, R23, 0x4, R2 ;  /* 0x0000000417167825 */ /* 0x002fc800078e0202 */
[--C-:B--2---:R-:W-:Y:S01]  /*09d0*/  FADD R12, R12, R16.reuse ;  /* 0x000000100c0c7221 */ /* 0x104fe20000000000 */
[--C-:B------:R-:W-:Y:S01]  /*09e0*/  FADD R13, R13, R16.reuse ;  /* 0x000000100d0d7221 */ /* 0x100fe20000000000 */
[--C-:B------:R-:W-:Y:S01]  /*09f0*/  FADD R14, R14, R16.reuse ;  /* 0x000000100e0e7221 */ /* 0x100fe20000000000 */
[----:B------:R-:W-:Y:S01]  /*0a00*/  FADD R15, R15, R16 ;  /* 0x000000100f0f7221 */ /* 0x000fe20000000000 */
[--C-:B---3--:R-:W-:Y:S01]  /*0a10*/  FADD R4, R4, R8.reuse ;  /* 0x0000000804047221 */ /* 0x108fe20000000000 */
[--C-:B------:R-:W-:Y:S01]  /*0a20*/  FADD R5, R5, R8.reuse ;  /* 0x0000000805057221 */ /* 0x100fe20000000000 */
[--C-:B------:R-:W-:Y:S01]  /*0a30*/  FADD R6, R6, R8.reuse ;  /* 0x0000000806067221 */ /* 0x100fe20000000000 */
[----:B------:R-:W-:Y:S01]  /*0a40*/  FADD R7, R7, R8 ;  /* 0x0000000807077221 */ /* 0x000fe20000000000 */
[----:B------:R-:W-:-:S04]  /*0a50*/  IMAD.WIDE R16, R17, 0x4, R2 ;  /* 0x0000000411107825 */ /* 0x000fc800078e0202 */
[--C-:B----4-:R-:W-:Y:S01]  /*0a60*/  FADD R8, R29, R24.reuse ;  /* 0x000000181d087221 */ /* 0x110fe20000000000 */
[--C-:B------:R-:W-:Y:S01]  /*0a70*/  FADD R9, R9, R24.reuse ;  /* 0x0000001809097221 */ /* 0x100fe20000000000 */
[--C-:B------:R-:W-:Y:S01]  /*0a80*/  FADD R10, R10, R24.reuse ;  /* 0x000000180a0a7221 */ /* 0x100fe20000000000 */
[----:B------:R-:W-:Y:S01]  /*0a90*/  FADD R11, R11, R24 ;  /* 0x000000180b0b7221 */ /* 0x000fe20000000000 */
[--C-:B------:R-:W-:Y:S01]  /*0aa0*/  IMAD.WIDE R24, R25, 0x4, R2.reuse ;  /* 0x0000000419187825 */ /* 0x100fe200078e0202 */
[----:B------:R5:W-:Y:S04]  /*0ab0*/  @!P0 STG.E.128 desc[UR6][R22.64], R12 ;  /* 0x0000000c16008986 */ /* 0x000be8000c101d06 */
[----:B------:R1:W-:Y:S01]  /*0ac0*/  @!P0 STG.E.128 desc[UR6][R16.64], R4 ;  /* 0x0000000410008986 */ /* 0x0003e2000c101d06 */
[----:B------:R-:W-:-:S03]  /*0ad0*/  IMAD.WIDE R2, R27, 0x4, R2 ;  /* 0x000000041b027825 */ /* 0x000fc600078e0202 */
[----:B------:R1:W-:Y:S01]  /*0ae0*/  @!P0 STG.E.128 desc[UR6][R24.64], R8 ;  /* 0x0000000818008986 */ /* 0x0003e2000c101d06 */
[--C-:B-----5:R-:W-:Y:S01]  /*0af0*/  FADD R12, R18, R0.reuse ;  /* 0x00000000120c7221 */ /* 0x120fe20000000000 */
[--C-:B------:R-:W-:Y:S01]  /*0b00*/  FADD R13, R19, R0.reuse ;  /* 0x00000000130d7221 */ /* 0x100fe20000000000 */
[--C-:B------:R-:W-:Y:S01]  /*0b10*/  FADD R14, R20, R0.reuse ;  /* 0x00000000140e7221 */ /* 0x100fe20000000000 */
[----:B------:R-:W-:Y:S01]  /*0b20*/  FADD R15, R21, R0 ;  /* 0x00000000150f7221 */ /* 0x000fe20000000000 */
[----:B------:R-:W-:Y:S06]  /*0b30*/  @P0 EXIT ;  /* 0x000000000000094d */ /* 0x000fec0003800000 */
[----:B------:R-:W-:Y:S01]  /*0b40*/  STG.E.128 desc[UR6][R2.64], R12 ;  /* 0x0000000c02007986 */ /* 0x000fe2000c101d06 */
[----:B------:R-:W-:Y:S05]  /*0b50*/  EXIT ;  /* 0x000000000000794d */ /* 0x000fea0003800000 */
.L_x_0:
[----:B------:R-:W-:-:S00]  /*0b60*/  BRA `(.L_x_0) ;  /* 0xfffffffc00fc7947 */ /* 0x000fc0000383ffff */
[----:B------:R-:W-:-:S00]  /*0b70*/  NOP ;  /* 0x0000000000007918 */ /* 0x000fc00000000000 */
        /* <DEDUP_REMOVED lines=8> */
.L_x_1:


//--------------------- .nv.shared.triton_poi_fused_convolution_35 --------------------------
	.section	.nv.shared.triton_poi_fused_convolution_35,"aw",@nobits
	.sectionflags	@""
	.align	16
	.zero		1024


//--------------------- .nv.constant0.triton_poi_fused_convolution_35 --------------------------
	.section	.nv.constant0.triton_poi_fused_convolution_35,"a",@progbits
	.sectionflags	@""
	.align	4
.nv.constant0.triton_poi_fused_convolution_35:
	.zero		560
